//
// Generated by NVIDIA NVVM Compiler
//
// Compiler Build ID: CL-36424714
// Cuda compilation tools, release 13.0, V13.0.88
// Based on NVVM 20.0.0
//

.version 9.0
.target sm_100
.address_size 64

	// .globl	_Z17compare_points_BFPyPf
.const .align 4 .b8 dev_P[65536];
// _ZZ17compare_points_BFPyPfE5cache has been demoted

.visible .entry _Z17compare_points_BFPyPf(
	.param .u64 .ptr .align 1 _Z17compare_points_BFPyPf_param_0,
	.param .u64 .ptr .align 1 _Z17compare_points_BFPyPf_param_1
)
{
	.reg .pred 	%p<21>;
	.reg .b32 	%r<51>;
	.reg .b32 	%f<35>;
	.reg .b64 	%rd<9>;
	// demoted variable
	.shared .align 4 .b8 _ZZ17compare_points_BFPyPfE5cache[8192];
	ld.param.u64 	%rd2, [_Z17compare_points_BFPyPf_param_1];
	cvta.to.global.u64 	%rd1, %rd2;
	mov.u32 	%r1, %tid.x;
	mov.u32 	%r2, %ctaid.x;
	mov.u32 	%r50, %ntid.x;
	mad.lo.s32 	%r45, %r2, %r50, %r1;
	mov.u32 	%r5, %nctaid.x;
	ld.global.f32 	%f30, [%rd1];
	bar.sync 	0;
	setp.gt.u32 	%p1, %r45, 8191;
	shl.b32 	%r29, %r1, 3;
	mov.u32 	%r30, _ZZ17compare_points_BFPyPfE5cache;
	add.s32 	%r6, %r30, %r29;
	@%p1 bra 	$L__BB0_9;
	add.s32 	%r7, %r1, 1;
	mul.lo.s32 	%r8, %r50, %r5;
	mov.b32 	%r44, 0;
	mov.u64 	%rd4, dev_P;
$L__BB0_2:
	mul.wide.u32 	%rd3, %r45, 8;
	add.s64 	%rd5, %rd4, %rd3;
	ld.const.f32 	%f3, [%rd5];
	ld.const.f32 	%f4, [%rd5+4];
	mad.lo.s32 	%r11, %r44, %r5, %r2;
	setp.gt.u32 	%p2, %r11, 7;
	@%p2 bra 	$L__BB0_8;
	mov.u32 	%r46, %r11;
$L__BB0_4:
	mul.lo.s32 	%r32, %r46, %r50;
	add.s32 	%r33, %r32, %r1;
	mul.wide.u32 	%rd6, %r33, 8;
	add.s64 	%rd8, %rd4, %rd6;
	ld.const.f32 	%f19, [%rd8];
	ld.const.f32 	%f20, [%rd8+4];
	st.shared.f32 	[%r6], %f19;
	st.shared.f32 	[%r6+4], %f20;
	bar.sync 	0;
	setp.eq.s32 	%p3, %r46, %r11;
	selp.b32 	%r49, %r7, 0, %p3;
	setp.ge.u32 	%p4, %r49, %r50;
	add.s32 	%r48, %r49, %r32;
	setp.gt.u32 	%p5, %r48, 8191;
	or.pred  	%p6, %p4, %p5;
	@%p6 bra 	$L__BB0_7;
	shl.b32 	%r35, %r49, 3;
	add.s32 	%r37, %r30, %r35;
	add.s32 	%r47, %r37, 4;
$L__BB0_6:
	ld.shared.f32 	%f21, [%r47+-4];
	sub.f32 	%f22, %f21, %f3;
	ld.shared.f32 	%f23, [%r47];
	sub.f32 	%f24, %f23, %f4;
	mul.f32 	%f25, %f24, %f24;
	fma.rn.f32 	%f26, %f22, %f22, %f25;
	setp.lt.f32 	%p7, %f26, %f30;
	selp.f32 	%f30, %f26, %f30, %p7;
	add.s32 	%r49, %r49, 1;
	setp.lt.u32 	%p8, %r49, %r50;
	add.s32 	%r48, %r48, 1;
	setp.lt.u32 	%p9, %r48, 8192;
	and.pred  	%p10, %p8, %p9;
	add.s32 	%r47, %r47, 8;
	@%p10 bra 	$L__BB0_6;
$L__BB0_7:
	bar.sync 	0;
	add.s32 	%r22, %r46, 1;
	setp.lt.u32 	%p11, %r46, 7;
	mov.u32 	%r46, %r22;
	@%p11 bra 	$L__BB0_4;
$L__BB0_8:
	add.s32 	%r45, %r45, %r8;
	add.s32 	%r44, %r44, 1;
	bar.sync 	0;
	setp.lt.u32 	%p12, %r45, 8192;
	@%p12 bra 	$L__BB0_2;
$L__BB0_9:
	bar.sync 	0;
	st.shared.f32 	[%r6], %f30;
	setp.lt.u32 	%p13, %r50, 2;
	@%p13 bra 	$L__BB0_15;
$L__BB0_10:
	mov.u32 	%r25, %r50;
	shr.u32 	%r50, %r25, 1;
	setp.ge.u32 	%p14, %r1, %r50;
	@%p14 bra 	$L__BB0_14;
	shl.b32 	%r38, %r50, 3;
	add.s32 	%r39, %r6, %r38;
	ld.shared.f32 	%f11, [%r39];
	ld.shared.f32 	%f33, [%r6];
	setp.le.f32 	%p15, %f33, %f11;
	@%p15 bra 	$L__BB0_14;
	mov.b32 	%r27, %f11;
$L__BB0_13:
	mov.b32 	%r40, %f33;
	atom.relaxed.shared.cas.b32 	%r41, [%r6], %r40, %r27;
	cvt.rn.f32.u32 	%f14, %r41;
	setp.neu.f32 	%p16, %f33, %f14;
	mov.f32 	%f33, %f14;
	@%p16 bra 	$L__BB0_13;
$L__BB0_14:
	bar.sync 	0;
	setp.gt.u32 	%p17, %r25, 3;
	@%p17 bra 	$L__BB0_10;
$L__BB0_15:
	setp.ne.s32 	%p18, %r1, 0;
	@%p18 bra 	$L__BB0_19;
	ld.shared.f32 	%f15, [_ZZ17compare_points_BFPyPfE5cache];
	ld.global.f32 	%f34, [%rd1];
	setp.le.f32 	%p19, %f34, %f15;
	@%p19 bra 	$L__BB0_19;
	mov.b32 	%r28, %f15;
$L__BB0_18:
	mov.b32 	%r42, %f34;
	atom.relaxed.global.cas.b32 	%r43, [%rd1], %r42, %r28;
	cvt.rn.f32.u32 	%f18, %r43;
	setp.neu.f32 	%p20, %f34, %f18;
	mov.f32 	%f34, %f18;
	@%p20 bra 	$L__BB0_18;
$L__BB0_19:
	ret;

}


// ===== COMPILED SASS (sm_100) =====

	.target	sm_100

	.elftype	@"ET_EXEC"


//--------------------- .note.nv.tkinfo           --------------------------
	.section	.note.nv.tkinfo,"",@"SHT_NOTE"
	.sectionflags	@"SHF_NOTE_NV_TKINFO"
	.tkinfo
        /*0018*/ 	.word	0x00000002
        /*0030*/ 	.string	""
        /*0030*/ 	.string	"ptxas"
        /*0030*/ 	.string	"Cuda compilation tools, release 13.0, V13.0.88"
        /*0030*/ 	.string	"Build cuda_13.0.r13.0/compiler.36424714_0"
        /*0030*/ 	.string	"-arch sm_100 -m 64 "



//--------------------- .note.nv.cuinfo           --------------------------
	.section	.note.nv.cuinfo,"",@"SHT_NOTE"
	.sectionflags	@"SHF_NOTE_NV_CUINFO"
        /*0018*/ 	.short	0x0002
        /*001a*/ 	.short	0x0064
        /*001c*/ 	.short	0x0082
	.zero		2


//--------------------- .nv.info                  --------------------------
	.section	.nv.info,"",@"SHT_CUDA_INFO"
	.align	4


	//----- nvinfo : EIATTR_REGCOUNT
	.align		4
        /*0000*/ 	.byte	0x04, 0x2f
        /*0002*/ 	.short	(.L_2 - .L_1)
	.align		4
.L_1:
        /*0004*/ 	.word	index@(_Z17compare_points_BFPyPf)
        /*0008*/ 	.word	0x00000015


	//----- nvinfo : EIATTR_FRAME_SIZE
	.align		4
.L_2:
        /*000c*/ 	.byte	0x04, 0x11
        /*000e*/ 	.short	(.L_4 - .L_3)
	.align		4
.L_3:
        /*0010*/ 	.word	index@(_Z17compare_points_BFPyPf)
        /*0014*/ 	.word	0x00000000


	//----- nvinfo : EIATTR_MIN_STACK_SIZE
	.align		4
.L_4:
        /*0018*/ 	.byte	0x04, 0x12
        /*001a*/ 	.short	(.L_6 - .L_5)
	.align		4
.L_5:
        /*001c*/ 	.word	index@(_Z17compare_points_BFPyPf)
        /*0020*/ 	.word	0x00000000
.L_6:


//--------------------- .nv.compat                --------------------------
	.section	.nv.compat,"",@"SHT_CUDA_COMPAT_INFO"
	.align	4
        /*0000*/ 	.byte	0x02, 0x09, 0x00, 0x00, 0x02, 0x02, 0x01, 0x00, 0x02, 0x05, 0x05, 0x00, 0x03, 0x07, 0x01, 0x01
        /*0010*/ 	.byte	0x02, 0x03, 0x00, 0x00, 0x02, 0x06, 0x01, 0x00, 0x04, 0x0b, 0x08, 0x00, 0x09, 0x00, 0x00, 0x00
        /*0020*/ 	.byte	0x00, 0x00, 0x00, 0x00


//--------------------- .nv.info._Z17compare_points_BFPyPf --------------------------
	.section	.nv.info._Z17compare_points_BFPyPf,"",@"SHT_CUDA_INFO"
	.sectionflags	@""
	.align	4


	//----- nvinfo : EIATTR_CUDA_API_VERSION
	.align		4
        /*0000*/ 	.byte	0x04, 0x37
        /*0002*/ 	.short	(.L_8 - .L_7)
.L_7:
        /*0004*/ 	.word	0x00000082


	//----- nvinfo : EIATTR_KPARAM_INFO
	.align		4
.L_8:
        /*0008*/ 	.byte	0x04, 0x17
        /*000a*/ 	.short	(.L_10 - .L_9)
.L_9:
        /*000c*/ 	.word	0x00000000
        /*0010*/ 	.short	0x0001
        /*0012*/ 	.short	0x0008
        /*0014*/ 	.byte	0x00, 0xf5, 0x21, 0x00


	//----- nvinfo : EIATTR_KPARAM_INFO
	.align		4
.L_10:
        /*0018*/ 	.byte	0x04, 0x17
        /*001a*/ 	.short	(.L_12 - .L_11)
.L_11:
        /*001c*/ 	.word	0x00000000
        /*0020*/ 	.short	0x0000
        /*0022*/ 	.short	0x0000
        /*0024*/ 	.byte	0x00, 0xf5, 0x21, 0x00


	//----- nvinfo : EIATTR_SPARSE_MMA_MASK
	.align		4
.L_12:
        /*0028*/ 	.byte	0x03, 0x50
        /*002a*/ 	.short	0x0000


	//----- nvinfo : EIATTR_MAXREG_COUNT
	.align		4
        /*002c*/ 	.byte	0x03, 0x1b
        /*002e*/ 	.short	0x00ff


	//----- nvinfo : EIATTR_NUM_BARRIERS
	.align		4
        /*0030*/ 	.byte	0x02, 0x4c
        /*0032*/ 	.byte	0x01
	.zero		1


	//----- nvinfo : EIATTR_MERCURY_ISA_VERSION
	.align		4
        /*0034*/ 	.byte	0x03, 0x5f
        /*0036*/ 	.short	0x0101


	//----- nvinfo : EIATTR_VRC_CTA_INIT_COUNT
	.align		4
        /*0038*/ 	.byte	0x02, 0x4a
	.zero		1
	.zero		1


	//----- nvinfo : EIATTR_EXIT_INSTR_OFFSETS
	.align		4
        /*003c*/ 	.byte	0x04, 0x1c
        /*003e*/ 	.short	(.L_14 - .L_13)


	//   ....[0]....
.L_13:
        /*0040*/ 	.word	0x000005c0


	//   ....[1]....
        /*0044*/ 	.word	0x00000640


	//   ....[2]....
        /*0048*/ 	.word	0x000006c0


	//----- nvinfo : EIATTR_CRS_STACK_SIZE
	.align		4
.L_14:
        /*004c*/ 	.byte	0x04, 0x1e
        /*004e*/ 	.short	(.L_16 - .L_15)
.L_15:
        /*0050*/ 	.word	0x00000000


	//----- nvinfo : EIATTR_CBANK_PARAM_SIZE
	.align		4
.L_16:
        /*0054*/ 	.byte	0x03, 0x19
        /*0056*/ 	.short	0x0010


	//----- nvinfo : EIATTR_PARAM_CBANK
	.align		4
        /*0058*/ 	.byte	0x04, 0x0a
        /*005a*/ 	.short	(.L_18 - .L_17)
	.align		4
.L_17:
        /*005c*/ 	.word	index@(.nv.constant0._Z17compare_points_BFPyPf)
        /*0060*/ 	.short	0x0380
        /*0062*/ 	.short	0x0010


	//----- nvinfo : EIATTR_SW_WAR
	.align		4
.L_18:
        /*0064*/ 	.byte	0x04, 0x36
        /*0066*/ 	.short	(.L_20 - .L_19)
.L_19:
        /*0068*/ 	.word	0x00000008
.L_20:


//--------------------- .nv.callgraph             --------------------------
	.section	.nv.callgraph,"",@"SHT_CUDA_CALLGRAPH"
	.align	4
	.sectionentsize	8
	.align		4
        /*0000*/ 	.word	0x00000000
	.align		4
        /*0004*/ 	.word	0xffffffff
	.align		4
        /*0008*/ 	.word	0x00000000
	.align		4
        /*000c*/ 	.word	0xfffffffe
	.align		4
        /*0010*/ 	.word	0x00000000
	.align		4
        /*0014*/ 	.word	0xfffffffd
	.align		4
        /*0018*/ 	.word	0x00000000
	.align		4
        /*001c*/ 	.word	0xfffffffc


//--------------------- .nv.constant3             --------------------------
	.section	.nv.constant3,"a",@progbits
	.align	4
.nv.constant3:
	.type		dev_P,@object
	.size		dev_P,(.L_0 - dev_P)
dev_P:
	.zero		65536
.L_0:


//--------------------- .text._Z17compare_points_BFPyPf --------------------------
	.section	.text._Z17compare_points_BFPyPf,"ax",@progbits
	.align	128
        .global         _Z17compare_points_BFPyPf
        .type           _Z17compare_points_BFPyPf,@function
        .size           _Z17compare_points_BFPyPf,(.L_x_13 - _Z17compare_points_BFPyPf)
        .other          _Z17compare_points_BFPyPf,@"STO_CUDA_ENTRY STV_DEFAULT"
_Z17compare_points_BFPyPf:
.text._Z17compare_points_BFPyPf:
[----:B------:R-:W-:Y:S01]  /*0000*/  LDC R1, c[0x0][0x37c] ;  /* 0x0000df00ff017b82 */ /* 0x000fe20000000800 */
[----:B------:R-:W0:Y:S07]  /*0010*/  S2R R6, SR_TID.X ;  /* 0x0000000000067919 */ /* 0x000e2e0000002100 */
[----:B------:R-:W0:Y:S01]  /*0020*/  S2UR UR8, SR_CTAID.X ;  /* 0x00000000000879c3 */ /* 0x000e220000002500 */
[----:B------:R-:W1:Y:S07]  /*0030*/  LDCU.64 UR6, c[0x0][0x358] ;  /* 0x00006b00ff0677ac */ /* 0x000e6e0008000a00 */
[----:B------:R-:W0:Y:S08]  /*0040*/  LDC R5, c[0x0][0x360] ;  /* 0x0000d800ff057b82 */ /* 0x000e300000000800 */
[----:B------:R-:W2:Y:S08]  /*0050*/  S2UR UR5, SR_CgaCtaId ;  /* 0x00000000000579c3 */ /* 0x000eb00000008800 */
[----:B------:R-:W1:Y:S08]  /*0060*/  LDC.64 R2, c[0x0][0x388] ;  /* 0x0000e200ff027b82 */ /* 0x000e700000000a00 */
[----:B------:R-:W3:Y:S01]  /*0070*/  LDC R4, c[0x0][0x370] ;  /* 0x0000dc00ff047b82 */ /* 0x000ee20000000800 */
[----:B0-----:R-:W-:-:S05]  /*0080*/  IMAD R10, R5, UR8, R6 ;  /* 0x00000008050a7c24 */ /* 0x001fca000f8e0206 */
[----:B------:R-:W-:Y:S01]  /*0090*/  ISETP.GT.U32.AND P0, PT, R10, 0x1fff, PT ;  /* 0x00001fff0a00780c */ /* 0x000fe20003f04070 */
[----:B------:R-:W-:Y:S02]  /*00a0*/  UMOV UR4, 0x400 ;  /* 0x0000040000047882 */ /* 0x000fe40000000000 */
[----:B--2---:R-:W-:Y:S01]  /*00b0*/  ULEA UR4, UR5, UR4, 0x18 ;  /* 0x0000000405047291 */ /* 0x004fe2000f8ec0ff */
[----:B-1----:R0:W5:Y:S05]  /*00c0*/  LDG.E R7, desc[UR6][R2.64] ;  /* 0x0000000602077981 */ /* 0x00216a000c1e1900 */
[----:B------:R-:W-:Y:S01]  /*00d0*/  LEA R0, R6, UR4, 0x3 ;  /* 0x0000000406007c11 */ /* 0x000fe2000f8e18ff */
[----:B------:R-:W-:Y:S06]  /*00e0*/  BAR.SYNC.DEFER_BLOCKING 0x0 ;  /* 0x0000000000007b1d */ /* 0x000fec0000010000 */
[----:B------:R-:W-:Y:S05]  /*00f0*/  @P0 BRA `(.L_x_0) ;  /* 0x0000000000c80947 */ /* 0x000fea0003800000 */
[----:B------:R-:W-:Y:S02]  /*0100*/  VIADD R17, R6, 0x1 ;  /* 0x0000000106117836 */ /* 0x000fe40000000000 */
[----:B---3--:R-:W-:Y:S02]  /*0110*/  IMAD R11, R5, R4, RZ ;  /* 0x00000004050b7224 */ /* 0x008fe400078e02ff */
[----:B------:R-:W-:-:S07]  /*0120*/  IMAD.MOV.U32 R13, RZ, RZ, RZ ;  /* 0x000000ffff0d7224 */ /* 0x000fce00078e00ff */
.L_x_6:
[----:B------:R-:W-:Y:S02]  /*0130*/  IMAD R12, R4, R13, UR8 ;  /* 0x00000008040c7e24 */ /* 0x000fe4000f8e020d */
[--C-:B0-----:R-:W-:Y:S02]  /*0140*/  IMAD.MOV.U32 R2, RZ, RZ, R10.reuse ;  /* 0x000000ffff027224 */ /* 0x101fe400078e000a */
[----:B------:R-:W-:Y:S01]  /*0150*/  IMAD.IADD R10, R11, 0x1, R10 ;  /* 0x000000010b0a7824 */ /* 0x000fe200078e020a */
[----:B------:R-:W-:-:S04]  /*0160*/  ISETP.GT.U32.AND P0, PT, R12, 0x7, PT ;  /* 0x000000070c00780c */ /* 0x000fc80003f04070 */
[----:B------:R-:W-:-:S09]  /*0170*/  ISETP.GE.U32.AND P1, PT, R10, 0x2000, PT ;  /* 0x000020000a00780c */ /* 0x000fd20003f26070 */
[----:B-1----:R-:W-:Y:S05]  /*0180*/  @P0 BRA `(.L_x_1) ;  /* 0x0000000000940947 */ /* 0x002fea0003800000 */
[----:B------:R-:W-:Y:S02]  /*0190*/  IMAD.SHL.U32 R2, R2, 0x8, RZ ;  /* 0x0000000802027824 */ /* 0x000fe400078e00ff */
[----:B------:R-:W-:-:S04]  /*01a0*/  IMAD.MOV.U32 R14, RZ, RZ, R12 ;  /* 0x000000ffff0e7224 */ /* 0x000fc800078e000c */
[----:B------:R-:W0:Y:S03]  /*01b0*/  LDC.64 R2, c[0x3][R2] ;  /* 0x00c0000002027b82 */ /* 0x000e260000000a00 */
.L_x_5:
[----:B-1----:R-:W-:Y:S01]  /*01c0*/  IMAD R8, R5, R14, R6 ;  /* 0x0000000e05087224 */ /* 0x002fe200078e0206 */
[----:B------:R-:W-:Y:S01]  /*01d0*/  ISETP.NE.AND P0, PT, R14, R12, PT ;  /* 0x0000000c0e00720c */ /* 0x000fe20003f05270 */
[----:B------:R-:W-:Y:S05]  /*01e0*/  WARPSYNC.ALL ;  /* 0x0000000000007948 */ /* 0x000fea0003800000 */
[----:B------:R-:W-:Y:S01]  /*01f0*/  SHF.L.U32 R8, R8, 0x3, RZ ;  /* 0x0000000308087819 */ /* 0x000fe200000006ff */
[----:B------:R-:W-:Y:S01]  /*0200*/  BSSY.RECONVERGENT B0, `(.L_x_2) ;  /* 0x0000019000007945 */ /* 0x000fe20003800200 */
[----:B------:R-:W-:-:S04]  /*0210*/  SEL R16, R17, RZ, !P0 ;  /* 0x000000ff11107207 */ /* 0x000fc80004000000 */
[----:B------:R-:W1:Y:S01]  /*0220*/  LDC.64 R8, c[0x3][R8] ;  /* 0x00c0000008087b82 */ /* 0x000e620000000a00 */
[----:B------:R-:W-:-:S05]  /*0230*/  IMAD R15, R5, R14, R16 ;  /* 0x0000000e050f7224 */ /* 0x000fca00078e0210 */
[----:B------:R-:W-:-:S04]  /*0240*/  ISETP.GT.U32.AND P0, PT, R15, 0x1fff, PT ;  /* 0x00001fff0f00780c */ /* 0x000fc80003f04070 */
[----:B------:R-:W-:Y:S01]  /*0250*/  ISETP.GE.U32.OR P0, PT, R16, R5, P0 ;  /* 0x000000051000720c */ /* 0x000fe20000706470 */
[----:B-1----:R1:W-:Y:S01]  /*0260*/  STS.64 [R0], R8 ;  /* 0x0000000800007388 */ /* 0x0023e20000000a00 */
[----:B------:R-:W-:Y:S11]  /*0270*/  BAR.SYNC.DEFER_BLOCKING 0x0 ;  /* 0x0000000000007b1d */ /* 0x000ff60000010000 */
[----:B------:R-:W-:Y:S05]  /*0280*/  @P0 BRA `(.L_x_3) ;  /* 0x0000000000400947 */ /* 0x000fea0003800000 */
[----:B-1----:R-:W-:-:S05]  /*0290*/  LEA R8, R16, UR4, 0x3 ;  /* 0x0000000410087c11 */ /* 0x002fca000f8e18ff */
[----:B------:R-:W-:-:S07]  /*02a0*/  VIADD R8, R8, 0x4 ;  /* 0x0000000408087836 */ /* 0x000fce0000000000 */
.L_x_4:
[----:B------:R-:W0:Y:S01]  /*02b0*/  LDS R18, [R8] ;  /* 0x0000000008127984 */ /* 0x000e220000000800 */
[----:B------:R-:W-:Y:S02]  /*02c0*/  VIADD R16, R16, 0x1 ;  /* 0x0000000110107836 */ /* 0x000fe40000000000 */
[----:B------:R-:W-:Y:S01]  /*02d0*/  VIADD R15, R15, 0x1 ;  /* 0x000000010f0f7836 */ /* 0x000fe20000000000 */
[----:B------:R1:W2:Y:S02]  /*02e0*/  LDS R9, [R8+-0x4] ;  /* 0xfffffc0008097984 */ /* 0x0002a40000000800 */
[----:B------:R-:W-:Y:S02]  /*02f0*/  ISETP.GE.U32.AND P2, PT, R16, R5, PT ;  /* 0x000000051000720c */ /* 0x000fe40003f46070 */
[----:B------:R-:W-:Y:S01]  /*0300*/  ISETP.LT.U32.AND P3, PT, R15, 0x2000, PT ;  /* 0x000020000f00780c */ /* 0x000fe20003f61070 */
[----:B-1----:R-:W-:Y:S02]  /*0310*/  VIADD R8, R8, 0x8 ;  /* 0x0000000808087836 */ /* 0x002fe40000000000 */
[----:B0-----:R-:W-:Y:S01]  /*0320*/  FADD R18, -R3, R18 ;  /* 0x0000001203127221 */ /* 0x001fe20000000100 */
[----:B--2---:R-:W-:-:S03]  /*0330*/  FADD R9, -R2, R9 ;  /* 0x0000000902097221 */ /* 0x004fc60000000100 */
[----:B------:R-:W-:-:S04]  /*0340*/  FMUL R18, R18, R18 ;  /* 0x0000001212127220 */ /* 0x000fc80000400000 */
[----:B------:R-:W-:-:S05]  /*0350*/  FFMA R18, R9, R9, R18 ;  /* 0x0000000909127223 */ /* 0x000fca0000000012 */
[----:B-----5:R-:W-:-:S04]  /*0360*/  FSETP.GEU.AND P0, PT, R18, R7, PT ;  /* 0x000000071200720b */ /* 0x020fc80003f0e000 */
[----:B------:R-:W-:Y:S01]  /*0370*/  FSEL R7, R18, R7, !P0 ;  /* 0x0000000712077208 */ /* 0x000fe20004000000 */
[----:B------:R-:W-:Y:S08]  /*0380*/  @!P2 BRA P3, `(.L_x_4) ;  /* 0xfffffffc00c8a947 */ /* 0x000ff0000183ffff */
.L_x_3:
[----:B------:R-:W-:Y:S05]  /*0390*/  BSYNC.RECONVERGENT B0 ;  /* 0x0000000000007941 */ /* 0x000fea0003800200 */
.L_x_2:
[----:B------:R-:W-:Y:S01]  /*03a0*/  BAR.SYNC.DEFER_BLOCKING 0x0 ;  /* 0x0000000000007b1d */ /* 0x000fe20000010000 */
[C---:B------:R-:W-:Y:S02]  /*03b0*/  ISETP.GE.U32.AND P0, PT, R14.reuse, 0x7, PT ;  /* 0x000000070e00780c */ /* 0x040fe40003f06070 */
[----:B------:R-:W-:-:S11]  /*03c0*/  IADD3 R14, PT, PT, R14, 0x1, RZ ;  /* 0x000000010e0e7810 */ /* 0x000fd60007ffe0ff */
[----:B------:R-:W-:Y:S05]  /*03d0*/  @!P0 BRA `(.L_x_5) ;  /* 0xfffffffc00788947 */ /* 0x000fea000383ffff */
.L_x_1:
[----:B------:R-:W-:Y:S05]  /*03e0*/  WARPSYNC.ALL ;  /* 0x0000000000007948 */ /* 0x000fea0003800000 */
[----:B------:R-:W-:Y:S01]  /*03f0*/  BAR.SYNC.DEFER_BLOCKING 0x0 ;  /* 0x0000000000007b1d */ /* 0x000fe20000010000 */
[----:B------:R-:W-:-:S05]  /*0400*/  VIADD R13, R13, 0x1 ;  /* 0x000000010d0d7836 */ /* 0x000fca0000000000 */
[----:B------:R-:W-:Y:S05]  /*0410*/  @!P1 BRA `(.L_x_6) ;  /* 0xfffffffc00449947 */ /* 0x000fea000383ffff */
.L_x_0:
[----:B------:R-:W-:Y:S05]  /*0420*/  WARPSYNC.ALL ;  /* 0x0000000000007948 */ /* 0x000fea0003800000 */
[----:B------:R-:W-:Y:S01]  /*0430*/  BAR.SYNC.DEFER_BLOCKING 0x0 ;  /* 0x0000000000007b1d */ /* 0x000fe20000010000 */
[----:B------:R-:W-:-:S05]  /*0440*/  ISETP.GE.U32.AND P0, PT, R5, 0x2, PT ;  /* 0x000000020500780c */ /* 0x000fca0003f06070 */
[----:B-----5:R2:W-:Y:S08]  /*0450*/  STS [R0], R7 ;  /* 0x0000000700007388 */ /* 0x0205f00000000800 */
[----:B------:R-:W-:Y:S05]  /*0460*/  @!P0 BRA `(.L_x_7) ;  /* 0x0000000000508947 */ /* 0x000fea0003800000 */
.L_x_10:
[--C-:B-1----:R-:W-:Y:S01]  /*0470*/  IMAD.MOV.U32 R8, RZ, RZ, R5.reuse ;  /* 0x000000ffff087224 */ /* 0x102fe200078e0005 */
[----:B------:R-:W-:-:S04]  /*0480*/  SHF.R.U32.HI R5, RZ, 0x1, R5 ;  /* 0x00000001ff057819 */ /* 0x000fc80000011605 */
[----:B------:R-:W-:-:S13]  /*0490*/  ISETP.GE.U32.AND P0, PT, R6, R5, PT ;  /* 0x000000050600720c */ /* 0x000fda0003f06070 */
[----:B------:R-:W-:Y:S05]  /*04a0*/  @P0 BRA `(.L_x_8) ;  /* 0x0000000000300947 */ /* 0x000fea0003800000 */
[----:B0-----:R-:W-:Y:S01]  /*04b0*/  IMAD R2, R5, 0x8, R0 ;  /* 0x0000000805027824 */ /* 0x001fe200078e0200 */
[----:B---3--:R-:W-:Y:S04]  /*04c0*/  LDS R4, [R0] ;  /* 0x0000000000047984 */ /* 0x008fe80000000800 */
[----:B------:R-:W0:Y:S02]  /*04d0*/  LDS R3, [R2] ;  /* 0x0000000002037984 */ /* 0x000e240000000800 */
[----:B0-----:R-:W-:-:S13]  /*04e0*/  FSETP.GTU.AND P0, PT, R4, R3, PT ;  /* 0x000000030400720b */ /* 0x001fda0003f0c000 */
[----:B------:R-:W-:Y:S05]  /*04f0*/  @!P0 BRA `(.L_x_8) ;  /* 0x00000000001c8947 */ /* 0x000fea0003800000 */
[----:B------:R-:W-:-:S07]  /*0500*/  IMAD.MOV.U32 R2, RZ, RZ, R4 ;  /* 0x000000ffff027224 */ /* 0x000fce00078e0004 */
.L_x_9:
[----:B------:R-:W-:Y:S05]  /*0510*/  YIELD ;  /* 0x0000000000007946 */ /* 0x000fea0003800000 */
[----:B------:R-:W2:Y:S02]  /*0520*/  ATOMS.CAS R4, [R0], R2, R3 ;  /* 0x000000020004738d */ /* 0x000ea40000000003 */
[----:B--2---:R-:W-:-:S04]  /*0530*/  I2FP.F32.U32 R7, R4 ;  /* 0x0000000400077245 */ /* 0x004fc80000201000 */
[-C--:B------:R-:W-:Y:S02]  /*0540*/  FSETP.NEU.AND P0, PT, R2, R7.reuse, PT ;  /* 0x000000070200720b */ /* 0x080fe40003f0d000 */
[----:B------:R-:W-:-:S11]  /*0550*/  MOV R2, R7 ;  /* 0x0000000700027202 */ /* 0x000fd60000000f00 */
[----:B------:R-:W-:Y:S05]  /*0560*/  @P0 BRA `(.L_x_9) ;  /* 0xfffffffc00e80947 */ /* 0x000fea000383ffff */
.L_x_8:
[----:B------:R-:W-:Y:S01]  /*0570*/  ISETP.GT.U32.AND P0, PT, R8, 0x3, PT ;  /* 0x000000030800780c */ /* 0x000fe20003f04070 */
[----:B------:R-:W-:Y:S05]  /*0580*/  WARPSYNC.ALL ;  /* 0x0000000000007948 */ /* 0x000fea0003800000 */
[----:B------:R-:W-:Y:S07]  /*0590*/  BAR.SYNC.DEFER_BLOCKING 0x0 ;  /* 0x0000000000007b1d */ /* 0x000fee0000010000 */
[----:B------:R-:W-:Y:S05]  /*05a0*/  @P0 BRA `(.L_x_10) ;  /* 0xfffffffc00b00947 */ /* 0x000fea000383ffff */
.L_x_7:
[----:B------:R-:W-:-:S13]  /*05b0*/  ISETP.NE.AND P0, PT, R6, RZ, PT ;  /* 0x000000ff0600720c */ /* 0x000fda0003f05270 */
[----:B------:R-:W-:Y:S05]  /*05c0*/  @P0 EXIT ;  /* 0x000000000000094d */ /* 0x000fea0003800000 */
[----:B0-----:R-:W1:Y:S02]  /*05d0*/  LDC.64 R2, c[0x0][0x388] ;  /* 0x0000e200ff027b82 */ /* 0x001e640000000a00 */
[----:B-12---:R-:W2:Y:S06]  /*05e0*/  LDG.E R0, desc[UR6][R2.64] ;  /* 0x0000000602007981 */ /* 0x006eac000c1e1900 */
[----:B------:R-:W0:Y:S01]  /*05f0*/  S2UR UR5, SR_CgaCtaId ;  /* 0x00000000000579c3 */ /* 0x000e220000008800 */
[----:B------:R-:W-:Y:S02]  /*0600*/  UMOV UR4, 0x400 ;  /* 0x0000040000047882 */ /* 0x000fe40000000000 */
[----:B0-----:R-:W-:-:S09]  /*0610*/  ULEA UR4, UR5, UR4, 0x18 ;  /* 0x0000000405047291 */ /* 0x001fd2000f8ec0ff */
[----:B------:R-:W2:Y:S02]  /*0620*/  LDS R5, [UR4] ;  /* 0x00000004ff057984 */ /* 0x000ea40008000800 */
[----:B--2---:R-:W-:-:S13]  /*0630*/  FSETP.GTU.AND P0, PT, R0, R5, PT ;  /* 0x000000050000720b */ /* 0x004fda0003f0c000 */
[----:B------:R-:W-:Y:S05]  /*0640*/  @!P0 EXIT ;  /* 0x000000000000894d */ /* 0x000fea0003800000 */
[----:B---3--:R-:W-:-:S07]  /*0650*/  IMAD.MOV.U32 R4, RZ, RZ, R0 ;  /* 0x000000ffff047224 */ /* 0x008fce00078e0000 */
.L_x_11:
[----:B------:R-:W-:Y:S05]  /*0660*/  YIELD ;  /* 0x0000000000007946 */ /* 0x000fea0003800000 */
[----:B------:R-:W2:Y:S02]  /*0670*/  ATOMG.E.CAS.STRONG.GPU PT, R0, [R2], R4, R5 ;  /* 0x00000004020073a9 */ /* 0x000ea400001ee105 */
[----:B--2---:R-:W-:-:S04]  /*0680*/  I2FP.F32.U32 R7, R0 ;  /* 0x0000000000077245 */ /* 0x004fc80000201000 */
[----:B------:R-:W-:Y:S01]  /*0690*/  FSETP.NEU.AND P0, PT, R4, R7, PT ;  /* 0x000000070400720b */ /* 0x000fe20003f0d000 */
[----:B------:R-:W-:-:S12]  /*06a0*/  IMAD.MOV.U32 R4, RZ, RZ, R7 ;  /* 0x000000ffff047224 */ /* 0x000fd800078e0007 */
[----:B------:R-:W-:Y:S05]  /*06b0*/  @P0 BRA `(.L_x_11) ;  /* 0xfffffffc00e80947 */ /* 0x000fea000383ffff */
[----:B------:R-:W-:Y:S05]  /*06c0*/  EXIT ;  /* 0x000000000000794d */ /* 0x000fea0003800000 */
.L_x_12:
[----:B------:R-:W-:-:S00]  /*06d0*/  BRA `(.L_x_12) ;  /* 0xfffffffc00fc7947 */ /* 0x000fc0000383ffff */
[----:B------:R-:W-:-:S00]  /*06e0*/  NOP ;  /* 0x0000000000007918 */ /* 0x000fc00000000000 */
        /* <DEDUP_REMOVED lines=9> */
.L_x_13:


//--------------------- .nv.shared._Z17compare_points_BFPyPf --------------------------
	.section	.nv.shared._Z17compare_points_BFPyPf,"aw",@nobits
	.sectionflags	@""
	.align	4
.nv.shared._Z17compare_points_BFPyPf:
	.zero		9216


//--------------------- .nv.shared.reserved.0     --------------------------
	.section	.nv.shared.reserved.0,"aw",@nobits
	.weak		__nv_reservedSMEM_offset_0_alias
	.size		__nv_reservedSMEM_offset_0_alias, 0, 64
	.other		__nv_reservedSMEM_offset_0_alias,@"STO_CUDA_RESERVED_SHARED STV_DEFAULT"
__nv_reservedSMEM_offset_0_alias:
	.zero		0
	.zero		64


//--------------------- .nv.constant0._Z17compare_points_BFPyPf --------------------------
	.section	.nv.constant0._Z17compare_points_BFPyPf,"a",@progbits
	.sectionflags	@""
	.align	4
.nv.constant0._Z17compare_points_BFPyPf:
	.zero		912


//--------------------- SYMBOLS --------------------------

	.type		.nv.reservedSmem.offset0,@object
	.size		.nv.reservedSmem.offset0,0x4
	.type		.nv.reservedSmem.cap,@object
	.size		.nv.reservedSmem.cap,0x4
